//
// Generated by NVIDIA NVVM Compiler
//
// Compiler Build ID: CL-36424714
// Cuda compilation tools, release 13.0, V13.0.88
// Based on NVVM 20.0.0
//

.version 9.0
.target sm_100
.address_size 64

	// .globl	_Z5saxpyjfPfS_

.visible .entry _Z5saxpyjfPfS_(
	.param .u32 _Z5saxpyjfPfS__param_0,
	.param .f32 _Z5saxpyjfPfS__param_1,
	.param .u64 .ptr .align 1 _Z5saxpyjfPfS__param_2,
	.param .u64 .ptr .align 1 _Z5saxpyjfPfS__param_3
)
{
	.reg .pred 	%p<2>;
	.reg .b32 	%r<6>;
	.reg .b32 	%f<5>;
	.reg .b64 	%rd<8>;

	ld.param.u32 	%r2, [_Z5saxpyjfPfS__param_0];
	ld.param.f32 	%f1, [_Z5saxpyjfPfS__param_1];
	ld.param.u64 	%rd1, [_Z5saxpyjfPfS__param_2];
	ld.param.u64 	%rd2, [_Z5saxpyjfPfS__param_3];
	mov.u32 	%r3, %ctaid.x;
	mov.u32 	%r4, %ntid.x;
	mov.u32 	%r5, %tid.x;
	mad.lo.s32 	%r1, %r3, %r4, %r5;
	setp.ge.u32 	%p1, %r1, %r2;
	@%p1 bra 	$L__BB0_2;
	cvta.to.global.u64 	%rd3, %rd1;
	cvta.to.global.u64 	%rd4, %rd2;
	mul.wide.u32 	%rd5, %r1, 4;
	add.s64 	%rd6, %rd3, %rd5;
	ld.global.f32 	%f2, [%rd6];
	add.s64 	%rd7, %rd4, %rd5;
	ld.global.f32 	%f3, [%rd7];
	fma.rn.f32 	%f4, %f1, %f2, %f3;
	st.global.f32 	[%rd7], %f4;
$L__BB0_2:
	ret;

}


// ===== COMPILED SASS (sm_100) =====

	.target	sm_100

	.elftype	@"ET_EXEC"


//--------------------- .note.nv.tkinfo           --------------------------
	.section	.note.nv.tkinfo,"",@"SHT_NOTE"
	.sectionflags	@"SHF_NOTE_NV_TKINFO"
	.tkinfo
        /*0018*/ 	.word	0x00000002
        /*0030*/ 	.string	""
        /*0030*/ 	.string	"ptxas"
        /*0030*/ 	.string	"Cuda compilation tools, release 13.0, V13.0.88"
        /*0030*/ 	.string	"Build cuda_13.0.r13.0/compiler.36424714_0"
        /*0030*/ 	.string	"-arch sm_100 -m 64 "



//--------------------- .note.nv.cuinfo           --------------------------
	.section	.note.nv.cuinfo,"",@"SHT_NOTE"
	.sectionflags	@"SHF_NOTE_NV_CUINFO"
        /*0018*/ 	.short	0x0002
        /*001a*/ 	.short	0x0064
        /*001c*/ 	.short	0x0082
	.zero		2


//--------------------- .nv.info                  --------------------------
	.section	.nv.info,"",@"SHT_CUDA_INFO"
	.align	4


	//----- nvinfo : EIATTR_REGCOUNT
	.align		4
        /*0000*/ 	.byte	0x04, 0x2f
        /*0002*/ 	.short	(.L_1 - .L_0)
	.align		4
.L_0:
        /*0004*/ 	.word	index@(_Z5saxpyjfPfS_)
        /*0008*/ 	.word	0x0000000a


	//----- nvinfo : EIATTR_FRAME_SIZE
	.align		4
.L_1:
        /*000c*/ 	.byte	0x04, 0x11
        /*000e*/ 	.short	(.L_3 - .L_2)
	.align		4
.L_2:
        /*0010*/ 	.word	index@(_Z5saxpyjfPfS_)
        /*0014*/ 	.word	0x00000000


	//----- nvinfo : EIATTR_MIN_STACK_SIZE
	.align		4
.L_3:
        /*0018*/ 	.byte	0x04, 0x12
        /*001a*/ 	.short	(.L_5 - .L_4)
	.align		4
.L_4:
        /*001c*/ 	.word	index@(_Z5saxpyjfPfS_)
        /*0020*/ 	.word	0x00000000
.L_5:


//--------------------- .nv.compat                --------------------------
	.section	.nv.compat,"",@"SHT_CUDA_COMPAT_INFO"
	.align	4
        /*0000*/ 	.byte	0x02, 0x09, 0x00, 0x00, 0x02, 0x02, 0x01, 0x00, 0x02, 0x05, 0x05, 0x00, 0x03, 0x07, 0x01, 0x01
        /*0010*/ 	.byte	0x02, 0x03, 0x00, 0x00, 0x02, 0x06, 0x01, 0x00, 0x04, 0x0b, 0x08, 0x00, 0x09, 0x00, 0x00, 0x00
        /*0020*/ 	.byte	0x00, 0x00, 0x00, 0x00


//--------------------- .nv.info._Z5saxpyjfPfS_   --------------------------
	.section	.nv.info._Z5saxpyjfPfS_,"",@"SHT_CUDA_INFO"
	.sectionflags	@""
	.align	4


	//----- nvinfo : EIATTR_CUDA_API_VERSION
	.align		4
        /*0000*/ 	.byte	0x04, 0x37
        /*0002*/ 	.short	(.L_7 - .L_6)
.L_6:
        /*0004*/ 	.word	0x00000082


	//----- nvinfo : EIATTR_KPARAM_INFO
	.align		4
.L_7:
        /*0008*/ 	.byte	0x04, 0x17
        /*000a*/ 	.short	(.L_9 - .L_8)
.L_8:
        /*000c*/ 	.word	0x00000000
        /*0010*/ 	.short	0x0003
        /*0012*/ 	.short	0x0010
        /*0014*/ 	.byte	0x00, 0xf5, 0x21, 0x00


	//----- nvinfo : EIATTR_KPARAM_INFO
	.align		4
.L_9:
        /*0018*/ 	.byte	0x04, 0x17
        /*001a*/ 	.short	(.L_11 - .L_10)
.L_10:
        /*001c*/ 	.word	0x00000000
        /*0020*/ 	.short	0x0002
        /*0022*/ 	.short	0x0008
        /*0024*/ 	.byte	0x00, 0xf5, 0x21, 0x00


	//----- nvinfo : EIATTR_KPARAM_INFO
	.align		4
.L_11:
        /*0028*/ 	.byte	0x04, 0x17
        /*002a*/ 	.short	(.L_13 - .L_12)
.L_12:
        /*002c*/ 	.word	0x00000000
        /*0030*/ 	.short	0x0001
        /*0032*/ 	.short	0x0004
        /*0034*/ 	.byte	0x00, 0xf0, 0x11, 0x00


	//----- nvinfo : EIATTR_KPARAM_INFO
	.align		4
.L_13:
        /*0038*/ 	.byte	0x04, 0x17
        /*003a*/ 	.short	(.L_15 - .L_14)
.L_14:
        /*003c*/ 	.word	0x00000000
        /*0040*/ 	.short	0x0000
        /*0042*/ 	.short	0x0000
        /*0044*/ 	.byte	0x00, 0xf0, 0x11, 0x00


	//----- nvinfo : EIATTR_SPARSE_MMA_MASK
	.align		4
.L_15:
        /*0048*/ 	.byte	0x03, 0x50
        /*004a*/ 	.short	0x0000


	//----- nvinfo : EIATTR_MAXREG_COUNT
	.align		4
        /*004c*/ 	.byte	0x03, 0x1b
        /*004e*/ 	.short	0x00ff


	//----- nvinfo : EIATTR_MERCURY_ISA_VERSION
	.align		4
        /*0050*/ 	.byte	0x03, 0x5f
        /*0052*/ 	.short	0x0101


	//----- nvinfo : EIATTR_VRC_CTA_INIT_COUNT
	.align		4
        /*0054*/ 	.byte	0x02, 0x4a
	.zero		1
	.zero		1


	//----- nvinfo : EIATTR_EXIT_INSTR_OFFSETS
	.align		4
        /*0058*/ 	.byte	0x04, 0x1c
        /*005a*/ 	.short	(.L_17 - .L_16)


	//   ....[0]....
.L_16:
        /*005c*/ 	.word	0x00000070


	//   ....[1]....
        /*0060*/ 	.word	0x00000120


	//----- nvinfo : EIATTR_CBANK_PARAM_SIZE
	.align		4
.L_17:
        /*0064*/ 	.byte	0x03, 0x19
        /*0066*/ 	.short	0x0018


	//----- nvinfo : EIATTR_PARAM_CBANK
	.align		4
        /*0068*/ 	.byte	0x04, 0x0a
        /*006a*/ 	.short	(.L_19 - .L_18)
	.align		4
.L_18:
        /*006c*/ 	.word	index@(.nv.constant0._Z5saxpyjfPfS_)
        /*0070*/ 	.short	0x0380
        /*0072*/ 	.short	0x0018


	//----- nvinfo : EIATTR_SW_WAR
	.align		4
.L_19:
        /*0074*/ 	.byte	0x04, 0x36
        /*0076*/ 	.short	(.L_21 - .L_20)
.L_20:
        /*0078*/ 	.word	0x00000008
.L_21:


//--------------------- .nv.callgraph             --------------------------
	.section	.nv.callgraph,"",@"SHT_CUDA_CALLGRAPH"
	.align	4
	.sectionentsize	8
	.align		4
        /*0000*/ 	.word	0x00000000
	.align		4
        /*0004*/ 	.word	0xffffffff
	.align		4
        /*0008*/ 	.word	0x00000000
	.align		4
        /*000c*/ 	.word	0xfffffffe
	.align		4
        /*0010*/ 	.word	0x00000000
	.align		4
        /*0014*/ 	.word	0xfffffffd
	.align		4
        /*0018*/ 	.word	0x00000000
	.align		4
        /*001c*/ 	.word	0xfffffffc


//--------------------- .text._Z5saxpyjfPfS_      --------------------------
	.section	.text._Z5saxpyjfPfS_,"ax",@progbits
	.align	128
        .global         _Z5saxpyjfPfS_
        .type           _Z5saxpyjfPfS_,@function
        .size           _Z5saxpyjfPfS_,(.L_x_1 - _Z5saxpyjfPfS_)
        .other          _Z5saxpyjfPfS_,@"STO_CUDA_ENTRY STV_DEFAULT"
_Z5saxpyjfPfS_:
.text._Z5saxpyjfPfS_:
[----:B------:R-:W-:Y:S01]  /*0000*/  LDC R1, c[0x0][0x37c] ;  /* 0x0000df00ff017b82 */ /* 0x000fe20000000800 */
[----:B------:R-:W0:Y:S07]  /*0010*/  S2R R0, SR_TID.X ;  /* 0x0000000000007919 */ /* 0x000e2e0000002100 */
[----:B------:R-:W0:Y:S01]  /*0020*/  S2UR UR4, SR_CTAID.X ;  /* 0x00000000000479c3 */ /* 0x000e220000002500 */
[----:B------:R-:W1:Y:S07]  /*0030*/  LDCU UR5, c[0x0][0x380] ;  /* 0x00007000ff0577ac */ /* 0x000e6e0008000800 */
[----:B------:R-:W0:Y:S02]  /*0040*/  LDC R7, c[0x0][0x360] ;  /* 0x0000d800ff077b82 */ /* 0x000e240000000800 */
[----:B0-----:R-:W-:-:S05]  /*0050*/  IMAD R7, R7, UR4, R0 ;  /* 0x0000000407077c24 */ /* 0x001fca000f8e0200 */
[----:B-1----:R-:W-:-:S13]  /*0060*/  ISETP.GE.U32.AND P0, PT, R7, UR5, PT ;  /* 0x0000000507007c0c */ /* 0x002fda000bf06070 */
[----:B------:R-:W-:Y:S05]  /*0070*/  @P0 EXIT ;  /* 0x000000000000094d */ /* 0x000fea0003800000 */
[----:B------:R-:W0:Y:S01]  /*0080*/  LDC.64 R2, c[0x0][0x388] ;  /* 0x0000e200ff027b82 */ /* 0x000e220000000a00 */
[----:B------:R-:W1:Y:S01]  /*0090*/  LDCU.64 UR4, c[0x0][0x358] ;  /* 0x00006b00ff0477ac */ /* 0x000e620008000a00 */
[----:B------:R-:W2:Y:S06]  /*00a0*/  LDCU UR6, c[0x0][0x384] ;  /* 0x00007080ff0677ac */ /* 0x000eac0008000800 */
[----:B------:R-:W3:Y:S01]  /*00b0*/  LDC.64 R4, c[0x0][0x390] ;  /* 0x0000e400ff047b82 */ /* 0x000ee20000000a00 */
[----:B0-----:R-:W-:-:S06]  /*00c0*/  IMAD.WIDE.U32 R2, R7, 0x4, R2 ;  /* 0x0000000407027825 */ /* 0x001fcc00078e0002 */
[----:B-1----:R-:W2:Y:S01]  /*00d0*/  LDG.E R2, desc[UR4][R2.64] ;  /* 0x0000000402027981 */ /* 0x002ea2000c1e1900 */
[----:B---3--:R-:W-:-:S05]  /*00e0*/  IMAD.WIDE.U32 R4, R7, 0x4, R4 ;  /* 0x0000000407047825 */ /* 0x008fca00078e0004 */
[----:B------:R-:W2:Y:S02]  /*00f0*/  LDG.E R7, desc[UR4][R4.64] ;  /* 0x0000000404077981 */ /* 0x000ea4000c1e1900 */
[----:B--2---:R-:W-:-:S05]  /*0100*/  FFMA R7, R2, UR6, R7 ;  /* 0x0000000602077c23 */ /* 0x004fca0008000007 */
[----:B------:R-:W-:Y:S01]  /*0110*/  STG.E desc[UR4][R4.64], R7 ;  /* 0x0000000704007986 */ /* 0x000fe2000c101904 */
[----:B------:R-:W-:Y:S05]  /*0120*/  EXIT ;  /* 0x000000000000794d */ /* 0x000fea0003800000 */
.L_x_0:
[----:B------:R-:W-:-:S00]  /*0130*/  BRA `(.L_x_0) ;  /* 0xfffffffc00fc7947 */ /* 0x000fc0000383ffff */
[----:B------:R-:W-:-:S00]  /*0140*/  NOP ;  /* 0x0000000000007918 */ /* 0x000fc00000000000 */
        /* <DEDUP_REMOVED lines=11> */
.L_x_1:


//--------------------- .nv.shared.reserved.0     --------------------------
	.section	.nv.shared.reserved.0,"aw",@nobits
	.weak		__nv_reservedSMEM_offset_0_alias
	.size		__nv_reservedSMEM_offset_0_alias, 0, 64
	.other		__nv_reservedSMEM_offset_0_alias,@"STO_CUDA_RESERVED_SHARED STV_DEFAULT"
__nv_reservedSMEM_offset_0_alias:
	.zero		0
	.zero		64


//--------------------- .nv.constant0._Z5saxpyjfPfS_ --------------------------
	.section	.nv.constant0._Z5saxpyjfPfS_,"a",@progbits
	.sectionflags	@""
	.align	4
.nv.constant0._Z5saxpyjfPfS_:
	.zero		920


//--------------------- SYMBOLS --------------------------

	.type		.nv.reservedSmem.offset0,@object
	.size		.nv.reservedSmem.offset0,0x4
